//
// Generated by NVIDIA NVVM Compiler
//
// Compiler Build ID: CL-36424714
// Cuda compilation tools, release 13.0, V13.0.88
// Based on NVVM 20.0.0
//

.version 9.0
.target sm_100
.address_size 64

	// .globl	matrixMul
// _ZZ9matrixMulE2sA has been demoted
// _ZZ9matrixMulE2sB has been demoted

.visible .entry matrixMul(
	.param .u64 .ptr .align 1 matrixMul_param_0,
	.param .u64 .ptr .align 1 matrixMul_param_1,
	.param .u64 .ptr .align 1 matrixMul_param_2,
	.param .u32 matrixMul_param_3
)
{
	.reg .pred 	%p<24>;
	.reg .b32 	%r<67>;
	.reg .b32 	%f<181>;
	.reg .b64 	%rd<27>;
	// demoted variable
	.shared .align 4 .b8 _ZZ9matrixMulE2sA[1024];
	// demoted variable
	.shared .align 4 .b8 _ZZ9matrixMulE2sB[1024];
	ld.param.u64 	%rd4, [matrixMul_param_0];
	ld.param.u64 	%rd5, [matrixMul_param_1];
	ld.param.u32 	%r35, [matrixMul_param_3];
	cvta.to.global.u64 	%rd1, %rd5;
	cvta.to.global.u64 	%rd2, %rd4;
	mov.u32 	%r36, %ctaid.x;
	mov.u32 	%r37, %ctaid.y;
	mov.u32 	%r1, %tid.x;
	mov.u32 	%r2, %tid.y;
	shl.b32 	%r38, %r37, 4;
	add.s32 	%r3, %r38, %r2;
	shl.b32 	%r4, %r36, 4;
	add.s32 	%r5, %r4, %r1;
	setp.lt.s32 	%p1, %r35, 1;
	mov.f32 	%f180, 0f00000000;
	@%p1 bra 	$L__BB0_19;
	add.s32 	%r6, %r35, 15;
	mul.lo.s32 	%r7, %r35, %r3;
	shl.b32 	%r40, %r2, 6;
	mov.u32 	%r41, _ZZ9matrixMulE2sA;
	add.s32 	%r8, %r41, %r40;
	shl.b32 	%r42, %r1, 2;
	add.s32 	%r9, %r8, %r42;
	mov.u32 	%r43, _ZZ9matrixMulE2sB;
	add.s32 	%r11, %r43, %r42;
	add.s32 	%r10, %r11, %r40;
	setp.lt.u32 	%p2, %r35, 17;
	mov.f32 	%f180, 0f00000000;
	mov.b32 	%r66, 0;
	@%p2 bra 	$L__BB0_13;
	shr.u32 	%r45, %r6, 4;
	and.b32  	%r46, %r45, 134217726;
	neg.s32 	%r65, %r46;
	add.s32 	%r47, %r2, 16;
	mad.lo.s32 	%r48, %r35, %r47, %r1;
	add.s32 	%r62, %r48, %r4;
	shl.b32 	%r14, %r35, 5;
	mad.lo.s32 	%r49, %r2, %r35, %r1;
	add.s32 	%r61, %r49, %r4;
	add.s32 	%r59, %r1, %r7;
	mov.f32 	%f180, 0f00000000;
	mov.b32 	%r64, 16;
	cvt.u64.u32 	%rd10, %r7;
	cvt.u64.u32 	%rd11, %r1;
	mov.u32 	%r60, %r1;
	mov.u32 	%r63, %r2;
$L__BB0_3:
	setp.ge.u32 	%p3, %r3, %r35;
	setp.ge.s32 	%p4, %r60, %r35;
	mov.f32 	%f172, 0f00000000;
	or.pred  	%p5, %p3, %p4;
	@%p5 bra 	$L__BB0_5;
	mul.wide.u32 	%rd6, %r59, 4;
	add.s64 	%rd7, %rd2, %rd6;
	ld.global.f32 	%f172, [%rd7];
$L__BB0_5:
	setp.ge.u32 	%p6, %r5, %r35;
	st.shared.f32 	[%r9], %f172;
	setp.ge.s32 	%p7, %r63, %r35;
	mov.f32 	%f173, 0f00000000;
	or.pred  	%p8, %p7, %p6;
	@%p8 bra 	$L__BB0_7;
	mul.wide.u32 	%rd8, %r61, 4;
	add.s64 	%rd9, %rd1, %rd8;
	ld.global.f32 	%f173, [%rd9];
$L__BB0_7:
	st.shared.f32 	[%r10], %f173;
	bar.sync 	0;
	ld.shared.f32 	%f27, [%r8];
	ld.shared.f32 	%f28, [%r11];
	fma.rn.f32 	%f29, %f27, %f28, %f180;
	ld.shared.f32 	%f30, [%r8+4];
	ld.shared.f32 	%f31, [%r11+64];
	fma.rn.f32 	%f32, %f30, %f31, %f29;
	ld.shared.f32 	%f33, [%r8+8];
	ld.shared.f32 	%f34, [%r11+128];
	fma.rn.f32 	%f35, %f33, %f34, %f32;
	ld.shared.f32 	%f36, [%r8+12];
	ld.shared.f32 	%f37, [%r11+192];
	fma.rn.f32 	%f38, %f36, %f37, %f35;
	ld.shared.f32 	%f39, [%r8+16];
	ld.shared.f32 	%f40, [%r11+256];
	fma.rn.f32 	%f41, %f39, %f40, %f38;
	ld.shared.f32 	%f42, [%r8+20];
	ld.shared.f32 	%f43, [%r11+320];
	fma.rn.f32 	%f44, %f42, %f43, %f41;
	ld.shared.f32 	%f45, [%r8+24];
	ld.shared.f32 	%f46, [%r11+384];
	fma.rn.f32 	%f47, %f45, %f46, %f44;
	ld.shared.f32 	%f48, [%r8+28];
	ld.shared.f32 	%f49, [%r11+448];
	fma.rn.f32 	%f50, %f48, %f49, %f47;
	ld.shared.f32 	%f51, [%r8+32];
	ld.shared.f32 	%f52, [%r11+512];
	fma.rn.f32 	%f53, %f51, %f52, %f50;
	ld.shared.f32 	%f54, [%r8+36];
	ld.shared.f32 	%f55, [%r11+576];
	fma.rn.f32 	%f56, %f54, %f55, %f53;
	ld.shared.f32 	%f57, [%r8+40];
	ld.shared.f32 	%f58, [%r11+640];
	fma.rn.f32 	%f59, %f57, %f58, %f56;
	ld.shared.f32 	%f60, [%r8+44];
	ld.shared.f32 	%f61, [%r11+704];
	fma.rn.f32 	%f62, %f60, %f61, %f59;
	ld.shared.f32 	%f63, [%r8+48];
	ld.shared.f32 	%f64, [%r11+768];
	fma.rn.f32 	%f65, %f63, %f64, %f62;
	ld.shared.f32 	%f66, [%r8+52];
	ld.shared.f32 	%f67, [%r11+832];
	fma.rn.f32 	%f68, %f66, %f67, %f65;
	ld.shared.f32 	%f69, [%r8+56];
	ld.shared.f32 	%f70, [%r11+896];
	fma.rn.f32 	%f71, %f69, %f70, %f68;
	ld.shared.f32 	%f72, [%r8+60];
	ld.shared.f32 	%f73, [%r11+960];
	fma.rn.f32 	%f6, %f72, %f73, %f71;
	bar.sync 	0;
	add.s32 	%r50, %r60, 16;
	setp.ge.s32 	%p10, %r50, %r35;
	mov.f32 	%f174, 0f00000000;
	or.pred  	%p11, %p3, %p10;
	@%p11 bra 	$L__BB0_9;
	add.s32 	%r51, %r64, -16;
	cvt.u64.u32 	%rd12, %r51;
	add.s64 	%rd13, %rd12, %rd11;
	add.s64 	%rd14, %rd13, %rd10;
	shl.b64 	%rd15, %rd14, 2;
	add.s64 	%rd16, %rd2, %rd15;
	ld.global.f32 	%f174, [%rd16+64];
$L__BB0_9:
	st.shared.f32 	[%r9], %f174;
	add.s32 	%r52, %r63, 16;
	setp.ge.s32 	%p13, %r52, %r35;
	mov.f32 	%f175, 0f00000000;
	or.pred  	%p14, %p13, %p6;
	@%p14 bra 	$L__BB0_11;
	mul.wide.u32 	%rd17, %r62, 4;
	add.s64 	%rd18, %rd1, %rd17;
	ld.global.f32 	%f175, [%rd18];
$L__BB0_11:
	st.shared.f32 	[%r10], %f175;
	bar.sync 	0;
	ld.shared.f32 	%f75, [%r8];
	ld.shared.f32 	%f76, [%r11];
	fma.rn.f32 	%f77, %f75, %f76, %f6;
	ld.shared.f32 	%f78, [%r8+4];
	ld.shared.f32 	%f79, [%r11+64];
	fma.rn.f32 	%f80, %f78, %f79, %f77;
	ld.shared.f32 	%f81, [%r8+8];
	ld.shared.f32 	%f82, [%r11+128];
	fma.rn.f32 	%f83, %f81, %f82, %f80;
	ld.shared.f32 	%f84, [%r8+12];
	ld.shared.f32 	%f85, [%r11+192];
	fma.rn.f32 	%f86, %f84, %f85, %f83;
	ld.shared.f32 	%f87, [%r8+16];
	ld.shared.f32 	%f88, [%r11+256];
	fma.rn.f32 	%f89, %f87, %f88, %f86;
	ld.shared.f32 	%f90, [%r8+20];
	ld.shared.f32 	%f91, [%r11+320];
	fma.rn.f32 	%f92, %f90, %f91, %f89;
	ld.shared.f32 	%f93, [%r8+24];
	ld.shared.f32 	%f94, [%r11+384];
	fma.rn.f32 	%f95, %f93, %f94, %f92;
	ld.shared.f32 	%f96, [%r8+28];
	ld.shared.f32 	%f97, [%r11+448];
	fma.rn.f32 	%f98, %f96, %f97, %f95;
	ld.shared.f32 	%f99, [%r8+32];
	ld.shared.f32 	%f100, [%r11+512];
	fma.rn.f32 	%f101, %f99, %f100, %f98;
	ld.shared.f32 	%f102, [%r8+36];
	ld.shared.f32 	%f103, [%r11+576];
	fma.rn.f32 	%f104, %f102, %f103, %f101;
	ld.shared.f32 	%f105, [%r8+40];
	ld.shared.f32 	%f106, [%r11+640];
	fma.rn.f32 	%f107, %f105, %f106, %f104;
	ld.shared.f32 	%f108, [%r8+44];
	ld.shared.f32 	%f109, [%r11+704];
	fma.rn.f32 	%f110, %f108, %f109, %f107;
	ld.shared.f32 	%f111, [%r8+48];
	ld.shared.f32 	%f112, [%r11+768];
	fma.rn.f32 	%f113, %f111, %f112, %f110;
	ld.shared.f32 	%f114, [%r8+52];
	ld.shared.f32 	%f115, [%r11+832];
	fma.rn.f32 	%f116, %f114, %f115, %f113;
	ld.shared.f32 	%f117, [%r8+56];
	ld.shared.f32 	%f118, [%r11+896];
	fma.rn.f32 	%f119, %f117, %f118, %f116;
	ld.shared.f32 	%f120, [%r8+60];
	ld.shared.f32 	%f121, [%r11+960];
	fma.rn.f32 	%f180, %f120, %f121, %f119;
	bar.sync 	0;
	add.s32 	%r65, %r65, 2;
	add.s32 	%r64, %r64, 32;
	add.s32 	%r63, %r63, 32;
	add.s32 	%r62, %r62, %r14;
	add.s32 	%r61, %r61, %r14;
	add.s32 	%r60, %r60, 32;
	add.s32 	%r59, %r59, 32;
	setp.ne.s32 	%p15, %r65, 0;
	@%p15 bra 	$L__BB0_3;
	and.b32  	%r66, %r6, 2147483616;
$L__BB0_13:
	and.b32  	%r53, %r6, 16;
	setp.eq.s32 	%p16, %r53, 0;
	@%p16 bra 	$L__BB0_19;
	setp.ge.u32 	%p17, %r3, %r35;
	add.s32 	%r54, %r66, %r1;
	add.s32 	%r34, %r66, %r2;
	setp.ge.s32 	%p18, %r54, %r35;
	mov.f32 	%f178, 0f00000000;
	or.pred  	%p19, %p17, %p18;
	@%p19 bra 	$L__BB0_16;
	add.s32 	%r55, %r54, %r7;
	mul.wide.u32 	%rd19, %r55, 4;
	add.s64 	%rd20, %rd2, %rd19;
	ld.global.f32 	%f178, [%rd20];
$L__BB0_16:
	setp.ge.u32 	%p20, %r5, %r35;
	st.shared.f32 	[%r9], %f178;
	setp.ge.s32 	%p21, %r34, %r35;
	mov.f32 	%f179, 0f00000000;
	or.pred  	%p22, %p21, %p20;
	@%p22 bra 	$L__BB0_18;
	mad.lo.s32 	%r56, %r34, %r35, %r5;
	mul.wide.u32 	%rd21, %r56, 4;
	add.s64 	%rd22, %rd1, %rd21;
	ld.global.f32 	%f179, [%rd22];
$L__BB0_18:
	st.shared.f32 	[%r10], %f179;
	bar.sync 	0;
	ld.shared.f32 	%f124, [%r8];
	ld.shared.f32 	%f125, [%r11];
	fma.rn.f32 	%f126, %f124, %f125, %f180;
	ld.shared.f32 	%f127, [%r8+4];
	ld.shared.f32 	%f128, [%r11+64];
	fma.rn.f32 	%f129, %f127, %f128, %f126;
	ld.shared.f32 	%f130, [%r8+8];
	ld.shared.f32 	%f131, [%r11+128];
	fma.rn.f32 	%f132, %f130, %f131, %f129;
	ld.shared.f32 	%f133, [%r8+12];
	ld.shared.f32 	%f134, [%r11+192];
	fma.rn.f32 	%f135, %f133, %f134, %f132;
	ld.shared.f32 	%f136, [%r8+16];
	ld.shared.f32 	%f137, [%r11+256];
	fma.rn.f32 	%f138, %f136, %f137, %f135;
	ld.shared.f32 	%f139, [%r8+20];
	ld.shared.f32 	%f140, [%r11+320];
	fma.rn.f32 	%f141, %f139, %f140, %f138;
	ld.shared.f32 	%f142, [%r8+24];
	ld.shared.f32 	%f143, [%r11+384];
	fma.rn.f32 	%f144, %f142, %f143, %f141;
	ld.shared.f32 	%f145, [%r8+28];
	ld.shared.f32 	%f146, [%r11+448];
	fma.rn.f32 	%f147, %f145, %f146, %f144;
	ld.shared.f32 	%f148, [%r8+32];
	ld.shared.f32 	%f149, [%r11+512];
	fma.rn.f32 	%f150, %f148, %f149, %f147;
	ld.shared.f32 	%f151, [%r8+36];
	ld.shared.f32 	%f152, [%r11+576];
	fma.rn.f32 	%f153, %f151, %f152, %f150;
	ld.shared.f32 	%f154, [%r8+40];
	ld.shared.f32 	%f155, [%r11+640];
	fma.rn.f32 	%f156, %f154, %f155, %f153;
	ld.shared.f32 	%f157, [%r8+44];
	ld.shared.f32 	%f158, [%r11+704];
	fma.rn.f32 	%f159, %f157, %f158, %f156;
	ld.shared.f32 	%f160, [%r8+48];
	ld.shared.f32 	%f161, [%r11+768];
	fma.rn.f32 	%f162, %f160, %f161, %f159;
	ld.shared.f32 	%f163, [%r8+52];
	ld.shared.f32 	%f164, [%r11+832];
	fma.rn.f32 	%f165, %f163, %f164, %f162;
	ld.shared.f32 	%f166, [%r8+56];
	ld.shared.f32 	%f167, [%r11+896];
	fma.rn.f32 	%f168, %f166, %f167, %f165;
	ld.shared.f32 	%f169, [%r8+60];
	ld.shared.f32 	%f170, [%r11+960];
	fma.rn.f32 	%f180, %f169, %f170, %f168;
	bar.sync 	0;
$L__BB0_19:
	max.s32 	%r57, %r3, %r5;
	setp.ge.s32 	%p23, %r57, %r35;
	@%p23 bra 	$L__BB0_21;
	ld.param.u64 	%rd26, [matrixMul_param_2];
	mad.lo.s32 	%r58, %r35, %r3, %r5;
	cvta.to.global.u64 	%rd23, %rd26;
	mul.wide.u32 	%rd24, %r58, 4;
	add.s64 	%rd25, %rd23, %rd24;
	st.global.f32 	[%rd25], %f180;
$L__BB0_21:
	ret;

}


// ===== COMPILED SASS (sm_100) =====

	.target	sm_100

	.elftype	@"ET_EXEC"


//--------------------- .note.nv.tkinfo           --------------------------
	.section	.note.nv.tkinfo,"",@"SHT_NOTE"
	.sectionflags	@"SHF_NOTE_NV_TKINFO"
	.tkinfo
        /*0018*/ 	.word	0x00000002
        /*0030*/ 	.string	""
        /*0030*/ 	.string	"ptxas"
        /*0030*/ 	.string	"Cuda compilation tools, release 13.0, V13.0.88"
        /*0030*/ 	.string	"Build cuda_13.0.r13.0/compiler.36424714_0"
        /*0030*/ 	.string	"-arch sm_100 -m 64 "



//--------------------- .note.nv.cuinfo           --------------------------
	.section	.note.nv.cuinfo,"",@"SHT_NOTE"
	.sectionflags	@"SHF_NOTE_NV_CUINFO"
        /*0018*/ 	.short	0x0002
        /*001a*/ 	.short	0x0064
        /*001c*/ 	.short	0x0082
	.zero		2


//--------------------- .nv.info                  --------------------------
	.section	.nv.info,"",@"SHT_CUDA_INFO"
	.align	4


	//----- nvinfo : EIATTR_REGCOUNT
	.align		4
        /*0000*/ 	.byte	0x04, 0x2f
        /*0002*/ 	.short	(.L_1 - .L_0)
	.align		4
.L_0:
        /*0004*/ 	.word	index@(matrixMul)
        /*0008*/ 	.word	0x00000020


	//----- nvinfo : EIATTR_FRAME_SIZE
	.align		4
.L_1:
        /*000c*/ 	.byte	0x04, 0x11
        /*000e*/ 	.short	(.L_3 - .L_2)
	.align		4
.L_2:
        /*0010*/ 	.word	index@(matrixMul)
        /*0014*/ 	.word	0x00000000


	//----- nvinfo : EIATTR_MIN_STACK_SIZE
	.align		4
.L_3:
        /*0018*/ 	.byte	0x04, 0x12
        /*001a*/ 	.short	(.L_5 - .L_4)
	.align		4
.L_4:
        /*001c*/ 	.word	index@(matrixMul)
        /*0020*/ 	.word	0x00000000
.L_5:


//--------------------- .nv.compat                --------------------------
	.section	.nv.compat,"",@"SHT_CUDA_COMPAT_INFO"
	.align	4
        /*0000*/ 	.byte	0x02, 0x09, 0x00, 0x00, 0x02, 0x02, 0x01, 0x00, 0x02, 0x05, 0x05, 0x00, 0x03, 0x07, 0x01, 0x01
        /*0010*/ 	.byte	0x02, 0x03, 0x00, 0x00, 0x02, 0x06, 0x01, 0x00, 0x04, 0x0b, 0x08, 0x00, 0x09, 0x00, 0x00, 0x00
        /*0020*/ 	.byte	0x00, 0x00, 0x00, 0x00


//--------------------- .nv.info.matrixMul        --------------------------
	.section	.nv.info.matrixMul,"",@"SHT_CUDA_INFO"
	.sectionflags	@""
	.align	4


	//----- nvinfo : EIATTR_CUDA_API_VERSION
	.align		4
        /*0000*/ 	.byte	0x04, 0x37
        /*0002*/ 	.short	(.L_7 - .L_6)
.L_6:
        /*0004*/ 	.word	0x00000082


	//----- nvinfo : EIATTR_KPARAM_INFO
	.align		4
.L_7:
        /*0008*/ 	.byte	0x04, 0x17
        /*000a*/ 	.short	(.L_9 - .L_8)
.L_8:
        /*000c*/ 	.word	0x00000000
        /*0010*/ 	.short	0x0003
        /*0012*/ 	.short	0x0018
        /*0014*/ 	.byte	0x00, 0xf0, 0x11, 0x00


	//----- nvinfo : EIATTR_KPARAM_INFO
	.align		4
.L_9:
        /*0018*/ 	.byte	0x04, 0x17
        /*001a*/ 	.short	(.L_11 - .L_10)
.L_10:
        /*001c*/ 	.word	0x00000000
        /*0020*/ 	.short	0x0002
        /*0022*/ 	.short	0x0010
        /*0024*/ 	.byte	0x00, 0xf5, 0x21, 0x00


	//----- nvinfo : EIATTR_KPARAM_INFO
	.align		4
.L_11:
        /*0028*/ 	.byte	0x04, 0x17
        /*002a*/ 	.short	(.L_13 - .L_12)
.L_12:
        /*002c*/ 	.word	0x00000000
        /*0030*/ 	.short	0x0001
        /*0032*/ 	.short	0x0008
        /*0034*/ 	.byte	0x00, 0xf5, 0x21, 0x00


	//----- nvinfo : EIATTR_KPARAM_INFO
	.align		4
.L_13:
        /*0038*/ 	.byte	0x04, 0x17
        /*003a*/ 	.short	(.L_15 - .L_14)
.L_14:
        /*003c*/ 	.word	0x00000000
        /*0040*/ 	.short	0x0000
        /*0042*/ 	.short	0x0000
        /*0044*/ 	.byte	0x00, 0xf5, 0x21, 0x00


	//----- nvinfo : EIATTR_SPARSE_MMA_MASK
	.align		4
.L_15:
        /*0048*/ 	.byte	0x03, 0x50
        /*004a*/ 	.short	0x0000


	//----- nvinfo : EIATTR_MAXREG_COUNT
	.align		4
        /*004c*/ 	.byte	0x03, 0x1b
        /*004e*/ 	.short	0x00ff


	//----- nvinfo : EIATTR_NUM_BARRIERS
	.align		4
        /*0050*/ 	.byte	0x02, 0x4c
        /*0052*/ 	.byte	0x01
	.zero		1


	//----- nvinfo : EIATTR_MERCURY_ISA_VERSION
	.align		4
        /*0054*/ 	.byte	0x03, 0x5f
        /*0056*/ 	.short	0x0101


	//----- nvinfo : EIATTR_VRC_CTA_INIT_COUNT
	.align		4
        /*0058*/ 	.byte	0x02, 0x4a
	.zero		1
	.zero		1


	//----- nvinfo : EIATTR_EXIT_INSTR_OFFSETS
	.align		4
        /*005c*/ 	.byte	0x04, 0x1c
        /*005e*/ 	.short	(.L_17 - .L_16)


	//   ....[0]....
.L_16:
        /*0060*/ 	.word	0x00000dd0


	//   ....[1]....
        /*0064*/ 	.word	0x00000e20


	//----- nvinfo : EIATTR_CBANK_PARAM_SIZE
	.align		4
.L_17:
        /*0068*/ 	.byte	0x03, 0x19
        /*006a*/ 	.short	0x001c


	//----- nvinfo : EIATTR_PARAM_CBANK
	.align		4
        /*006c*/ 	.byte	0x04, 0x0a
        /*006e*/ 	.short	(.L_19 - .L_18)
	.align		4
.L_18:
        /*0070*/ 	.word	index@(.nv.constant0.matrixMul)
        /*0074*/ 	.short	0x0380
        /*0076*/ 	.short	0x001c


	//----- nvinfo : EIATTR_SW_WAR
	.align		4
.L_19:
        /*0078*/ 	.byte	0x04, 0x36
        /*007a*/ 	.short	(.L_21 - .L_20)
.L_20:
        /*007c*/ 	.word	0x00000008
.L_21:


//--------------------- .nv.callgraph             --------------------------
	.section	.nv.callgraph,"",@"SHT_CUDA_CALLGRAPH"
	.align	4
	.sectionentsize	8
	.align		4
        /*0000*/ 	.word	0x00000000
	.align		4
        /*0004*/ 	.word	0xffffffff
	.align		4
        /*0008*/ 	.word	0x00000000
	.align		4
        /*000c*/ 	.word	0xfffffffe
	.align		4
        /*0010*/ 	.word	0x00000000
	.align		4
        /*0014*/ 	.word	0xfffffffd
	.align		4
        /*0018*/ 	.word	0x00000000
	.align		4
        /*001c*/ 	.word	0xfffffffc


//--------------------- .text.matrixMul           --------------------------
	.section	.text.matrixMul,"ax",@progbits
	.align	128
        .global         matrixMul
        .type           matrixMul,@function
        .size           matrixMul,(.L_x_4 - matrixMul)
        .other          matrixMul,@"STO_CUDA_ENTRY STV_DEFAULT"
matrixMul:
.text.matrixMul:
[----:B------:R-:W-:Y:S01]  /*0000*/  LDC R1, c[0x0][0x37c] ;  /* 0x0000df00ff017b82 */ /* 0x000fe20000000800 */
[----:B------:R-:W0:Y:S01]  /*0010*/  LDCU UR4, c[0x0][0x398] ;  /* 0x00007300ff0477ac */ /* 0x000e220008000800 */
[----:B------:R-:W1:Y:S01]  /*0020*/  S2R R2, SR_CTAID.Y ;  /* 0x0000000000027919 */ /* 0x000e620000002600 */
[----:B------:R-:W-:Y:S01]  /*0030*/  HFMA2 R25, -RZ, RZ, 0, 0 ;  /* 0x00000000ff197431 */ /* 0x000fe200000001ff */
[----:B------:R-:W2:Y:S01]  /*0040*/  LDCU.64 UR8, c[0x0][0x358] ;  /* 0x00006b00ff0877ac */ /* 0x000ea20008000a00 */
[----:B------:R-:W1:Y:S01]  /*0050*/  S2R R7, SR_TID.Y ;  /* 0x0000000000077919 */ /* 0x000e620000002200 */
[----:B------:R-:W3:Y:S01]  /*0060*/  S2R R10, SR_CTAID.X ;  /* 0x00000000000a7919 */ /* 0x000ee20000002500 */
[----:B------:R-:W3:Y:S01]  /*0070*/  S2R R13, SR_TID.X ;  /* 0x00000000000d7919 */ /* 0x000ee20000002100 */
[----:B0-----:R-:W-:-:S04]  /*0080*/  MOV R0, UR4 ;  /* 0x0000000400007c02 */ /* 0x001fc80008000f00 */
[----:B------:R-:W-:Y:S02]  /*0090*/  ISETP.GE.AND P0, PT, R0, 0x1, PT ;  /* 0x000000010000780c */ /* 0x000fe40003f06270 */
[----:B-1----:R-:W-:Y:S02]  /*00a0*/  LEA R3, R2, R7, 0x4 ;  /* 0x0000000702037211 */ /* 0x002fe400078e20ff */
[----:B---3--:R-:W-:-:S09]  /*00b0*/  LEA R5, R10, R13, 0x4 ;  /* 0x0000000d0a057211 */ /* 0x008fd200078e20ff */
[----:B--2---:R-:W-:Y:S05]  /*00c0*/  @!P0 BRA `(.L_x_0) ;  /* 0x0000000c00388947 */ /* 0x004fea0003800000 */
[----:B------:R-:W0:Y:S01]  /*00d0*/  S2UR UR6, SR_CgaCtaId ;  /* 0x00000000000679c3 */ /* 0x000e220000008800 */
[----:B------:R-:W-:Y:S01]  /*00e0*/  UMOV UR4, 0x400 ;  /* 0x0000040000047882 */ /* 0x000fe20000000000 */
[C---:B------:R-:W-:Y:S01]  /*00f0*/  ISETP.GE.U32.AND P0, PT, R0.reuse, 0x11, PT ;  /* 0x000000110000780c */ /* 0x040fe20003f06070 */
[----:B------:R-:W-:Y:S01]  /*0100*/  UIADD3 UR5, UPT, UPT, UR4, 0x400, URZ ;  /* 0x0000040004057890 */ /* 0x000fe2000fffe0ff */
[----:B------:R-:W-:Y:S01]  /*0110*/  IADD3 R23, PT, PT, R0, 0xf, RZ ;  /* 0x0000000f00177810 */ /* 0x000fe20007ffe0ff */
[----:B------:R-:W-:Y:S01]  /*0120*/  IMAD R18, R3, R0, RZ ;  /* 0x0000000003127224 */ /* 0x000fe200078e02ff */
[----:B------:R-:W-:Y:S02]  /*0130*/  MOV R25, RZ ;  /* 0x000000ff00197202 */ /* 0x000fe40000000f00 */
[----:B------:R-:W-:Y:S01]  /*0140*/  MOV R6, RZ ;  /* 0x000000ff00067202 */ /* 0x000fe20000000f00 */
[----:B0-----:R-:W-:Y:S02]  /*0150*/  ULEA UR4, UR6, UR4, 0x18 ;  /* 0x0000000406047291 */ /* 0x001fe4000f8ec0ff */
[----:B------:R-:W-:-:S04]  /*0160*/  ULEA UR5, UR6, UR5, 0x18 ;  /* 0x0000000506057291 */ /* 0x000fc8000f8ec0ff */
[----:B------:R-:W-:Y:S02]  /*0170*/  LEA R4, R7, UR4, 0x6 ;  /* 0x0000000407047c11 */ /* 0x000fe4000f8e30ff */
[C---:B------:R-:W-:Y:S02]  /*0180*/  LEA R2, R13.reuse, UR5, 0x2 ;  /* 0x000000050d027c11 */ /* 0x040fe4000f8e10ff */
[----:B------:R-:W-:Y:S02]  /*0190*/  LEA R22, R13, R4, 0x2 ;  /* 0x000000040d167211 */ /* 0x000fe400078e10ff */
[----:B------:R-:W-:Y:S01]  /*01a0*/  LEA R20, R7, R2, 0x6 ;  /* 0x0000000207147211 */ /* 0x000fe200078e30ff */
[----:B------:R-:W-:Y:S06]  /*01b0*/  @!P0 BRA `(.L_x_1) ;  /* 0x0000000800148947 */ /* 0x000fec0003800000 */
[----:B------:R-:W0:Y:S01]  /*01c0*/  LDC R6, c[0x0][0x398] ;  /* 0x0000e600ff067b82 */ /* 0x000e220000000800 */
[C---:B------:R-:W-:Y:S01]  /*01d0*/  IADD3 R8, PT, PT, R7.reuse, 0x10, RZ ;  /* 0x0000001007087810 */ /* 0x040fe20007ffe0ff */
[-CC-:B------:R-:W-:Y:S01]  /*01e0*/  IMAD R19, R7, R0.reuse, R13.reuse ;  /* 0x0000000007137224 */ /* 0x180fe200078e020d */
[-C--:B------:R-:W-:Y:S01]  /*01f0*/  ISETP.GE.U32.AND P1, PT, R3, R0.reuse, PT ;  /* 0x000000000300720c */ /* 0x080fe20003f26070 */
[----:B------:R-:W-:Y:S01]  /*0200*/  HFMA2 R12, -RZ, RZ, 0, 9.5367431640625e-07 ;  /* 0x00000010ff0c7431 */ /* 0x000fe200000001ff */
[----:B------:R-:W-:Y:S01]  /*0210*/  IADD3 R14, PT, PT, R18, R13, RZ ;  /* 0x0000000d120e7210 */ /* 0x000fe20007ffe0ff */
[----:B------:R-:W-:Y:S01]  /*0220*/  IMAD R8, R8, R0, R13 ;  /* 0x0000000008087224 */ /* 0x000fe200078e020d */
[----:B------:R-:W-:Y:S02]  /*0230*/  SHF.R.U32.HI R0, RZ, 0x4, R23 ;  /* 0x00000004ff007819 */ /* 0x000fe40000011617 */
[----:B------:R-:W-:Y:S02]  /*0240*/  LEA R19, R10, R19, 0x4 ;  /* 0x000000130a137211 */ /* 0x000fe400078e20ff */
[----:B------:R-:W-:-:S02]  /*0250*/  LOP3.LUT R0, R0, 0x7fffffe, RZ, 0xc0, !PT ;  /* 0x07fffffe00007812 */ /* 0x000fc400078ec0ff */
[----:B------:R-:W-:Y:S02]  /*0260*/  LEA R21, R10, R8, 0x4 ;  /* 0x000000080a157211 */ /* 0x000fe400078e20ff */
[----:B------:R-:W-:Y:S02]  /*0270*/  MOV R25, RZ ;  /* 0x000000ff00197202 */ /* 0x000fe40000000f00 */
[----:B------:R-:W-:Y:S02]  /*0280*/  MOV R17, R13 ;  /* 0x0000000d00117202 */ /* 0x000fe40000000f00 */
[----:B------:R-:W-:Y:S02]  /*0290*/  MOV R15, R7 ;  /* 0x00000007000f7202 */ /* 0x000fe40000000f00 */
[----:B------:R-:W-:-:S07]  /*02a0*/  IADD3 R16, PT, PT, -R0, RZ, RZ ;  /* 0x000000ff00107210 */ /* 0x000fce0007ffe1ff */
.L_x_2:
[----:B0-----:R-:W-:Y:S01]  /*02b0*/  IMAD.MOV.U32 R0, RZ, RZ, R6 ;  /* 0x000000ffff007224 */ /* 0x001fe200078e0006 */
[----:B------:R-:W-:-:S04]  /*02c0*/  MOV R24, RZ ;  /* 0x000000ff00187202 */ /* 0x000fc80000000f00 */
[-C--:B------:R-:W-:Y:S02]  /*02d0*/  ISETP.GE.U32.AND P0, PT, R5, R0.reuse, PT ;  /* 0x000000000500720c */ /* 0x080fe40003f06070 */
[-C--:B------:R-:W-:Y:S02]  /*02e0*/  ISETP.GE.OR P2, PT, R17, R0.reuse, P1 ;  /* 0x000000001100720c */ /* 0x080fe40000f46670 */
[----:B------:R-:W-:-:S11]  /*02f0*/  ISETP.GE.OR P3, PT, R15, R0, P0 ;  /* 0x000000000f00720c */ /* 0x000fd60000766670 */
[----:B------:R-:W0:Y:S08]  /*0300*/  @!P2 LDC.64 R10, c[0x0][0x380] ;  /* 0x0000e000ff0aab82 */ /* 0x000e300000000a00 */
[----:B------:R-:W1:Y:S01]  /*0310*/  @!P3 LDC.64 R8, c[0x0][0x388] ;  /* 0x0000e200ff08bb82 */ /* 0x000e620000000a00 */
[----:B0-----:R-:W-:-:S05]  /*0320*/  @!P2 IMAD.WIDE.U32 R26, R14, 0x4, R10 ;  /* 0x000000040e1aa825 */ /* 0x001fca00078e000a */
[----:B------:R-:W2:Y:S01]  /*0330*/  @!P2 LDG.E R24, desc[UR8][R26.64] ;  /* 0x000000081a18a981 */ /* 0x000ea2000c1e1900 */
[----:B-1----:R-:W-:Y:S01]  /*0340*/  @!P3 IMAD.WIDE.U32 R28, R19, 0x4, R8 ;  /* 0x00000004131cb825 */ /* 0x002fe200078e0008 */
[----:B------:R-:W-:-:S06]  /*0350*/  MOV R9, RZ ;  /* 0x000000ff00097202 */ /* 0x000fcc0000000f00 */
[----:B------:R-:W3:Y:S04]  /*0360*/  @!P3 LDG.E R9, desc[UR8][R28.64] ;  /* 0x000000081c09b981 */ /* 0x000ee8000c1e1900 */
[----:B--2---:R-:W-:Y:S04]  /*0370*/  STS [R22], R24 ;  /* 0x0000001816007388 */ /* 0x004fe80000000800 */
[----:B---3--:R-:W-:Y:S01]  /*0380*/  STS [R20], R9 ;  /* 0x0000000914007388 */ /* 0x008fe20000000800 */
[----:B------:R-:W-:Y:S06]  /*0390*/  BAR.SYNC.DEFER_BLOCKING 0x0 ;  /* 0x0000000000007b1d */ /* 0x000fec0000010000 */
[----:B------:R-:W-:Y:S04]  /*03a0*/  LDS R26, [R2] ;  /* 0x00000000021a7984 */ /* 0x000fe80000000800 */
[----:B------:R-:W0:Y:S04]  /*03b0*/  LDS.128 R8, [R4] ;  /* 0x0000000004087984 */ /* 0x000e280000000c00 */
[----:B------:R-:W1:Y:S04]  /*03c0*/  LDS R27, [R2+0x40] ;  /* 0x00004000021b7984 */ /* 0x000e680000000800 */
[----:B------:R-:W-:Y:S04]  /*03d0*/  LDS R29, [R2+0xc0] ;  /* 0x0000c000021d7984 */ /* 0x000fe80000000800 */
[----:B------:R-:W-:Y:S01]  /*03e0*/  LDS R24, [R2+0x100] ;  /* 0x0001000002187984 */ /* 0x000fe20000000800 */
[----:B0-----:R-:W-:-:S03]  /*03f0*/  FFMA R8, R8, R26, R25 ;  /* 0x0000001a08087223 */ /* 0x001fc60000000019 */
[----:B------:R-:W0:Y:S01]  /*0400*/  LDS R25, [R2+0x80] ;  /* 0x0000800002197984 */ /* 0x000e220000000800 */
[----:B-1----:R-:W-:-:S04]  /*0410*/  FFMA R27, R27, R9, R8 ;  /* 0x000000091b1b7223 */ /* 0x002fc80000000008 */
[----:B0-----:R-:W-:Y:S02]  /*0420*/  FFMA R10, R25, R10, R27 ;  /* 0x0000000a190a7223 */ /* 0x001fe4000000001b */
[----:B------:R-:W-:Y:S02]  /*0430*/  LDS R25, [R2+0x140] ;  /* 0x0001400002197984 */ /* 0x000fe40000000800 */
[----:B------:R-:W-:Y:S02]  /*0440*/  FFMA R29, R29, R11, R10 ;  /* 0x0000000b1d1d7223 */ /* 0x000fe4000000000a */
[----:B------:R-:W0:Y:S04]  /*0450*/  LDS.128 R8, [R4+0x10] ;  /* 0x0000100004087984 */ /* 0x000e280000000c00 */
[----:B------:R-:W-:Y:S01]  /*0460*/  LDS R27, [R2+0x1c0] ;  /* 0x0001c000021b7984 */ /* 0x000fe20000000800 */
[----:B0-----:R-:W-:-:S03]  /*0470*/  FFMA R8, R8, R24, R29 ;  /* 0x0000001808087223 */ /* 0x001fc6000000001d */
[----:B------:R-:W0:Y:S01]  /*0480*/  LDS R24, [R2+0x180] ;  /* 0x0001800002187984 */ /* 0x000e220000000800 */
[----:B------:R-:W-:-:S03]  /*0490*/  FFMA R9, R25, R9, R8 ;  /* 0x0000000919097223 */ /* 0x000fc60000000008 */
[----:B------:R-:W-:Y:S04]  /*04a0*/  LDS R25, [R2+0x240] ;  /* 0x0002400002197984 */ /* 0x000fe80000000800 */
[----:B------:R-:W-:Y:S01]  /*04b0*/  LDS R29, [R2+0x3c0] ;  /* 0x0003c000021d7984 */ /* 0x000fe20000000800 */
[----:B0-----:R-:W-:-:S03]  /*04c0*/  FFMA R10, R24, R10, R9 ;  /* 0x0000000a180a7223 */ /* 0x001fc60000000009 */
[----:B------:R-:W-:Y:S01]  /*04d0*/  LDS R24, [R2+0x200] ;  /* 0x0002000002187984 */ /* 0x000fe20000000800 */
[----:B------:R-:W-:-:S03]  /*04e0*/  FFMA R27, R27, R11, R10 ;  /* 0x0000000b1b1b7223 */ /* 0x000fc6000000000a */
[----:B------:R-:W0:Y:S02]  /*04f0*/  LDS.128 R8, [R4+0x20] ;  /* 0x0000200004087984 */ /* 0x000e240000000c00 */
[----:B0-----:R-:W-:Y:S02]  /*0500*/  FFMA R8, R8, R24, R27 ;  /* 0x0000001808087223 */ /* 0x001fe4000000001b */
[----:B------:R-:W0:Y:S04]  /*0510*/  LDS R24, [R2+0x280] ;  /* 0x0002800002187984 */ /* 0x000e280000000800 */
[----:B------:R-:W1:Y:S01]  /*0520*/  LDS R27, [R2+0x2c0] ;  /* 0x0002c000021b7984 */ /* 0x000e620000000800 */
[----:B------:R-:W-:-:S03]  /*0530*/  FFMA R9, R25, R9, R8 ;  /* 0x0000000919097223 */ /* 0x000fc60000000008 */
[----:B------:R-:W-:Y:S01]  /*0540*/  LDS R25, [R2+0x340] ;  /* 0x0003400002197984 */ /* 0x000fe20000000800 */
[----:B0-----:R-:W-:-:S03]  /*0550*/  FFMA R10, R24, R10, R9 ;  /* 0x0000000a180a7223 */ /* 0x001fc60000000009 */
[----:B------:R-:W-:Y:S01]  /*0560*/  LDS R24, [R2+0x300] ;  /* 0x0003000002187984 */ /* 0x000fe20000000800 */
[----:B-1----:R-:W-:-:S03]  /*0570*/  FFMA R27, R27, R11, R10 ;  /* 0x0000000b1b1b7223 */ /* 0x002fc6000000000a */
[----:B------:R-:W0:Y:S02]  /*0580*/  LDS.128 R8, [R4+0x30] ;  /* 0x0000300004087984 */ /* 0x000e240000000c00 */
[----:B0-----:R-:W-:Y:S02]  /*0590*/  FFMA R8, R8, R24, R27 ;  /* 0x0000001808087223 */ /* 0x001fe4000000001b */
[----:B------:R-:W0:Y:S01]  /*05a0*/  LDS R24, [R2+0x380] ;  /* 0x0003800002187984 */ /* 0x000e220000000800 */
[----:B------:R-:W-:Y:S01]  /*05b0*/  IADD3 R27, PT, PT, R17, 0x10, RZ ;  /* 0x00000010111b7810 */ /* 0x000fe20007ffe0ff */
[----:B------:R-:W-:Y:S03]  /*05c0*/  BAR.SYNC.DEFER_BLOCKING 0x0 ;  /* 0x0000000000007b1d */ /* 0x000fe60000010000 */
[----:B------:R-:W-:Y:S01]  /*05d0*/  ISETP.GE.OR P2, PT, R27, R0, P1 ;  /* 0x000000001b00720c */ /* 0x000fe20000f46670 */
[----:B------:R-:W-:-:S12]  /*05e0*/  FFMA R25, R25, R9, R8 ;  /* 0x0000000919197223 */ /* 0x000fd80000000008 */
[----:B------:R-:W1:Y:S01]  /*05f0*/  @!P2 LDC.64 R8, c[0x0][0x380] ;  /* 0x0000e000ff08ab82 */ /* 0x000e620000000a00 */
[----:B0-----:R-:W-:Y:S01]  /*0600*/  FFMA R10, R24, R10, R25 ;  /* 0x0000000a180a7223 */ /* 0x001fe20000000019 */
[----:B------:R-:W-:Y:S02]  /*0610*/  IADD3 R25, PT, PT, R15, 0x10, RZ ;  /* 0x000000100f197810 */ /* 0x000fe40007ffe0ff */
[----:B------:R-:W-:Y:S02]  /*0620*/  @!P2 IADD3 R24, PT, PT, R12, -0x10, RZ ;  /* 0xfffffff00c18a810 */ /* 0x000fe40007ffe0ff */
[----:B------:R-:W-:Y:S02]  /*0630*/  ISETP.GE.OR P0, PT, R25, R0, P0 ;  /* 0x000000001900720c */ /* 0x000fe40000706670 */
[----:B------:R-:W-:-:S04]  /*0640*/  @!P2 IADD3 R26, P3, P4, R18, R24, R13 ;  /* 0x00000018121aa210 */ /* 0x000fc80007c7e00d */
[----:B-1----:R-:W-:Y:S02]  /*0650*/  @!P2 LEA R24, P5, R26, R8, 0x2 ;  /* 0x000000081a18a211 */ /* 0x002fe400078a10ff */
[----:B------:R-:W-:-:S04]  /*0660*/  @!P2 IADD3.X R8, PT, PT, RZ, RZ, RZ, P3, P4 ;  /* 0x000000ffff08a210 */ /* 0x000fc80001fe84ff */
[----:B------:R-:W-:Y:S02]  /*0670*/  @!P2 LEA.HI.X R25, R26, R9, R8, 0x2, P5 ;  /* 0x000000091a19a211 */ /* 0x000fe400028f1408 */
[----:B------:R-:W0:Y:S01]  /*0680*/  @!P0 LDC.64 R8, c[0x0][0x388] ;  /* 0x0000e200ff088b82 */ /* 0x000e220000000a00 */
[----:B------:R-:W-:-:S06]  /*0690*/  MOV R28, RZ ;  /* 0x000000ff001c7202 */ /* 0x000fcc0000000f00 */
[----:B------:R-:W2:Y:S01]  /*06a0*/  @!P2 LDG.E R28, desc[UR8][R24.64+0x40] ;  /* 0x00004008181ca981 */ /* 0x000ea2000c1e1900 */
[----:B0-----:R-:W-:Y:S01]  /*06b0*/  @!P0 IMAD.WIDE.U32 R26, R21, 0x4, R8 ;  /* 0x00000004151a8825 */ /* 0x001fe200078e0008 */
[----:B------:R-:W-:-:S06]  /*06c0*/  MOV R9, RZ ;  /* 0x000000ff00097202 */ /* 0x000fcc0000000f00 */
[----:B------:R0:W3:Y:S02]  /*06d0*/  @!P0 LDG.E R9, desc[UR8][R26.64] ;  /* 0x000000081a098981 */ /* 0x0000e4000c1e1900 */
[----:B0-----:R-:W-:Y:S02]  /*06e0*/  FFMA R27, R29, R11, R10 ;  /* 0x0000000b1d1b7223 */ /* 0x001fe4000000000a */
[----:B--2---:R-:W-:Y:S04]  /*06f0*/  STS [R22], R28 ;  /* 0x0000001c16007388 */ /* 0x004fe80000000800 */
[----:B---3--:R-:W-:Y:S01]  /*0700*/  STS [R20], R9 ;  /* 0x0000000914007388 */ /* 0x008fe20000000800 */
[----:B------:R-:W-:Y:S06]  /*0710*/  BAR.SYNC.DEFER_BLOCKING 0x0 ;  /* 0x0000000000007b1d */ /* 0x000fec0000010000 */
[----:B------:R-:W-:Y:S04]  /*0720*/  LDS R25, [R2] ;  /* 0x0000000002197984 */ /* 0x000fe80000000800 */
[----:B------:R-:W0:Y:S04]  /*0730*/  LDS.128 R8, [R4] ;  /* 0x0000000004087984 */ /* 0x000e280000000c00 */
[----:B------:R-:W1:Y:S04]  /*0740*/  LDS R29, [R2+0x40] ;  /* 0x00004000021d7984 */ /* 0x000e680000000800 */
[----:B------:R-:W2:Y:S01]  /*0750*/  LDS R24, [R2+0x80] ;  /* 0x0000800002187984 */ /* 0x000ea20000000800 */
[----:B0-----:R-:W-:-:S03]  /*0760*/  FFMA R8, R8, R25, R27 ;  /* 0x0000001908087223 */ /* 0x001fc6000000001b */
[----:B------:R-:W0:Y:S01]  /*0770*/  LDS R25, [R2+0xc0] ;  /* 0x0000c00002197984 */ /* 0x000e220000000800 */
[----:B-1----:R-:W-:-:S03]  /*0780*/  FFMA R29, R29, R9, R8 ;  /* 0x000000091d1d7223 */ /* 0x002fc60000000008 */
[----:B------:R-:W-:Y:S01]  /*0790*/  LDS R27, [R2+0x140] ;  /* 0x00014000021b7984 */ /* 0x000fe20000000800 */
[----:B--2---:R-:W-:-:S03]  /*07a0*/  FFMA R10, R24, R10, R29 ;  /* 0x0000000a180a7223 */ /* 0x004fc6000000001d */
[----:B------:R-:W-:Y:S01]  /*07b0*/  LDS R24, [R2+0x100] ;  /* 0x0001000002187984 */ /* 0x000fe20000000800 */
[----:B0-----:R-:W-:-:S03]  /*07c0*/  FFMA R25, R25, R11, R10 ;  /* 0x0000000b19197223 */ /* 0x001fc6000000000a */
        /* <DEDUP_REMOVED lines=18> */
[----:B------:R-:W0:Y:S01]  /*08f0*/  LDS.128 R8, [R4+0x30] ;  /* 0x0000300004087984 */ /* 0x000e220000000c00 */
[----:B------:R-:W-:-:S04]  /*0900*/  IADD3 R16, PT, PT, R16, 0x2, RZ ;  /* 0x0000000210107810 */ /* 0x000fc80007ffe0ff */
[----:B------:R-:W-:Y:S01]  /*0910*/  ISETP.NE.AND P0, PT, R16, RZ, PT ;  /* 0x000000ff1000720c */ /* 0x000fe20003f05270 */
[----:B0-----:R-:W-:Y:S02]  /*0920*/  FFMA R8, R8, R24, R25 ;  /* 0x0000001808087223 */ /* 0x001fe40000000019 */
[----:B------:R-:W0:Y:S04]  /*0930*/  LDS R24, [R2+0x380] ;  /* 0x0003800002187984 */ /* 0x000e280000000800 */
[----:B------:R-:W1:Y:S01]  /*0940*/  LDS R25, [R2+0x3c0] ;  /* 0x0003c00002197984 */ /* 0x000e620000000800 */
[----:B------:R-:W-:Y:S01]  /*0950*/  FFMA R9, R27, R9, R8 ;  /* 0x000000091b097223 */ /* 0x000fe20000000008 */
[----:B------:R-:W-:Y:S01]  /*0960*/  IADD3 R17, PT, PT, R17, 0x20, RZ ;  /* 0x0000002011117810 */ /* 0x000fe20007ffe0ff */
[----:B------:R-:W-:Y:S01]  /*0970*/  VIADD R12, R12, 0x20 ;  /* 0x000000200c0c7836 */ /* 0x000fe20000000000 */
[----:B------:R-:W-:-:S02]  /*0980*/  IADD3 R15, PT, PT, R15, 0x20, RZ ;  /* 0x000000200f0f7810 */ /* 0x000fc40007ffe0ff */
[----:B------:R-:W-:Y:S02]  /*0990*/  IADD3 R14, PT, PT, R14, 0x20, RZ ;  /* 0x000000200e0e7810 */ /* 0x000fe40007ffe0ff */
[C---:B------:R-:W-:Y:S02]  /*09a0*/  LEA R19, R0.reuse, R19, 0x5 ;  /* 0x0000001300137211 */ /* 0x040fe400078e28ff */
[----:B------:R-:W-:Y:S01]  /*09b0*/  LEA R21, R0, R21, 0x5 ;  /* 0x0000001500157211 */ /* 0x000fe200078e28ff */
[----:B0-----:R-:W-:-:S04]  /*09c0*/  FFMA R10, R24, R10, R9 ;  /* 0x0000000a180a7223 */ /* 0x001fc80000000009 */
[----:B-1----:R-:W-:Y:S01]  /*09d0*/  FFMA R25, R25, R11, R10 ;  /* 0x0000000b19197223 */ /* 0x002fe2000000000a */
[----:B------:R-:W-:Y:S06]  /*09e0*/  BAR.SYNC.DEFER_BLOCKING 0x0 ;  /* 0x0000000000007b1d */ /* 0x000fec0000010000 */
[----:B------:R-:W-:Y:S05]  /*09f0*/  @P0 BRA `(.L_x_2) ;  /* 0xfffffff8002c0947 */ /* 0x000fea000383ffff */
[----:B------:R-:W-:-:S07]  /*0a00*/  LOP3.LUT R6, R23, 0x7fffffe0, RZ, 0xc0, !PT ;  /* 0x7fffffe017067812 */ /* 0x000fce00078ec0ff */
.L_x_1:
[----:B------:R-:W-:-:S13]  /*0a10*/  LOP3.LUT P0, RZ, R23, 0x10, RZ, 0xc0, !PT ;  /* 0x0000001017ff7812 */ /* 0x000fda000780c0ff */
[----:B------:R-:W-:Y:S05]  /*0a20*/  @!P0 BRA `(.L_x_0) ;  /* 0x0000000000e08947 */ /* 0x000fea0003800000 */
[-C--:B------:R-:W-:Y:S01]  /*0a30*/  IADD3 R13, PT, PT, R13, R6.reuse, RZ ;  /* 0x000000060d0d7210 */ /* 0x080fe20007ffe0ff */
[----:B------:R-:W-:Y:S01]  /*0a40*/  HFMA2 R21, -RZ, RZ, 0, 0 ;  /* 0x00000000ff157431 */ /* 0x000fe200000001ff */
[----:B------:R-:W-:Y:S02]  /*0a50*/  IADD3 R11, PT, PT, R7, R6, RZ ;  /* 0x00000006070b7210 */ /* 0x000fe40007ffe0ff */
[-C--:B------:R-:W-:Y:S02]  /*0a60*/  ISETP.GE.U32.AND P1, PT, R5, R0.reuse, PT ;  /* 0x000000000500720c */ /* 0x080fe40003f26070 */
[-C--:B------:R-:W-:Y:S02]  /*0a70*/  ISETP.GE.AND P0, PT, R13, R0.reuse, PT ;  /* 0x000000000d00720c */ /* 0x080fe40003f06270 */
[-C--:B------:R-:W-:Y:S02]  /*0a80*/  ISETP.GE.OR P1, PT, R11, R0.reuse, P1 ;  /* 0x000000000b00720c */ /* 0x080fe40000f26670 */
[----:B------:R-:W-:-:S02]  /*0a90*/  ISETP.GE.U32.OR P0, PT, R3, R0, P0 ;  /* 0x000000000300720c */ /* 0x000fc40000706470 */
[----:B------:R-:W-:-:S09]  /*0aa0*/  MOV R23, RZ ;  /* 0x000000ff00177202 */ /* 0x000fd20000000f00 */
[----:B------:R-:W0:Y:S01]  /*0ab0*/  @!P1 LDC.64 R8, c[0x0][0x388] ;  /* 0x0000e200ff089b82 */ /* 0x000e220000000a00 */
[----:B------:R-:W-:Y:S01]  /*0ac0*/  @!P1 IMAD R11, R11, R0, R5 ;  /* 0x000000000b0b9224 */ /* 0x000fe200078e0205 */
[----:B------:R-:W-:-:S06]  /*0ad0*/  @!P0 IADD3 R13, PT, PT, R18, R13, RZ ;  /* 0x0000000d120d8210 */ /* 0x000fcc0007ffe0ff */
[----:B------:R-:W1:Y:S01]  /*0ae0*/  @!P0 LDC.64 R6, c[0x0][0x380] ;  /* 0x0000e000ff068b82 */ /* 0x000e620000000a00 */
[----:B0-----:R-:W-:-:S05]  /*0af0*/  @!P1 IMAD.WIDE.U32 R10, R11, 0x4, R8 ;  /* 0x000000040b0a9825 */ /* 0x001fca00078e0008 */
[----:B------:R-:W2:Y:S01]  /*0b00*/  @!P1 LDG.E R23, desc[UR8][R10.64] ;  /* 0x000000080a179981 */ /* 0x000ea2000c1e1900 */
[----:B-1----:R-:W-:-:S05]  /*0b10*/  @!P0 IMAD.WIDE.U32 R8, R13, 0x4, R6 ;  /* 0x000000040d088825 */ /* 0x002fca00078e0006 */
[----:B------:R-:W3:Y:S04]  /*0b20*/  @!P0 LDG.E R21, desc[UR8][R8.64] ;  /* 0x0000000808158981 */ /* 0x000ee8000c1e1900 */
[----:B---3--:R-:W-:Y:S04]  /*0b30*/  STS [R22], R21 ;  /* 0x0000001516007388 */ /* 0x008fe80000000800 */
[----:B--2---:R-:W-:Y:S01]  /*0b40*/  STS [R20], R23 ;  /* 0x0000001714007388 */ /* 0x004fe20000000800 */
[----:B------:R-:W-:Y:S06]  /*0b50*/  BAR.SYNC.DEFER_BLOCKING 0x0 ;  /* 0x0000000000007b1d */ /* 0x000fec0000010000 */
[----:B------:R-:W-:Y:S04]  /*0b60*/  LDS R24, [R2] ;  /* 0x0000000002187984 */ /* 0x000fe80000000800 */
[----:B------:R-:W0:Y:S04]  /*0b70*/  LDS.128 R16, [R4] ;  /* 0x0000000004107984 */ /* 0x000e280000000c00 */
[----:B------:R-:W1:Y:S04]  /*0b80*/  LDS R29, [R2+0x40] ;  /* 0x00004000021d7984 */ /* 0x000e680000000800 */
[----:B------:R-:W2:Y:S04]  /*0b90*/  LDS R27, [R2+0x80] ;  /* 0x00008000021b7984 */ /* 0x000ea80000000800 */
[----:B------:R-:W3:Y:S04]  /*0ba0*/  LDS R26, [R2+0xc0] ;  /* 0x0000c000021a7984 */ /* 0x000ee80000000800 */
[----:B------:R-:W-:Y:S04]  /*0bb0*/  LDS R7, [R2+0x100] ;  /* 0x0001000002077984 */ /* 0x000fe80000000800 */
[----:B------:R-:W4:Y:S04]  /*0bc0*/  LDS.128 R12, [R4+0x10] ;  /* 0x00001000040c7984 */ /* 0x000f280000000c00 */
[----:B------:R-:W5:Y:S04]  /*0bd0*/  LDS R6, [R2+0x140] ;  /* 0x0001400002067984 */ /* 0x000f680000000800 */
[----:B------:R-:W5:Y:S04]  /*0be0*/  LDS R21, [R2+0x180] ;  /* 0x0001800002157984 */ /* 0x000f680000000800 */
[----:B------:R-:W5:Y:S04]  /*0bf0*/  LDS R20, [R2+0x1c0] ;  /* 0x0001c00002147984 */ /* 0x000f680000000800 */
[----:B------:R-:W-:Y:S04]  /*0c00*/  LDS R23, [R2+0x200] ;  /* 0x0002000002177984 */ /* 0x000fe80000000800 */
[----:B------:R-:W5:Y:S01]  /*0c10*/  LDS.128 R8, [R4+0x20] ;  /* 0x0000200004087984 */ /* 0x000f620000000c00 */
[----:B0-----:R-:W-:-:S03]  /*0c20*/  FFMA R16, R16, R24, R25 ;  /* 0x0000001810107223 */ /* 0x001fc60000000019 */
[----:B------:R-:W0:Y:S01]  /*0c30*/  LDS R22, [R2+0x240] ;  /* 0x0002400002167984 */ /* 0x000e220000000800 */
[----:B-1----:R-:W-:-:S03]  /*0c40*/  FFMA R16, R29, R17, R16 ;  /* 0x000000111d107223 */ /* 0x002fc60000000010 */
[----:B------:R-:W1:Y:S01]  /*0c50*/  LDS R25, [R2+0x280] ;  /* 0x0002800002197984 */ /* 0x000e620000000800 */
[----:B--2---:R-:W-:-:S03]  /*0c60*/  FFMA R27, R27, R18, R16 ;  /* 0x000000121b1b7223 */ /* 0x004fc60000000010 */
[----:B------:R-:W2:Y:S01]  /*0c70*/  LDS R24, [R2+0x2c0] ;  /* 0x0002c00002187984 */ /* 0x000ea20000000800 */
[----:B---3--:R-:W-:-:S03]  /*0c80*/  FFMA R29, R26, R19, R27 ;  /* 0x000000131a1d7223 */ /* 0x008fc6000000001b */
[----:B------:R-:W-:Y:S04]  /*0c90*/  LDS R27, [R2+0x300] ;  /* 0x00030000021b7984 */ /* 0x000fe80000000800 */
[----:B------:R-:W3:Y:S01]  /*0ca0*/  LDS.128 R16, [R4+0x30] ;  /* 0x0000300004107984 */ /* 0x000ee20000000c00 */
[----:B----4-:R-:W-:-:S03]  /*0cb0*/  FFMA R7, R12, R7, R29 ;  /* 0x000000070c077223 */ /* 0x010fc6000000001d */
[----:B------:R-:W4:Y:S01]  /*0cc0*/  LDS R12, [R2+0x340] ;  /* 0x00034000020c7984 */ /* 0x000f220000000800 */
[----:B-----5:R-:W-:-:S03]  /*0cd0*/  FFMA R26, R6, R13, R7 ;  /* 0x0000000d061a7223 */ /* 0x020fc60000000007 */
[----:B------:R-:W5:Y:S04]  /*0ce0*/  LDS R7, [R2+0x380] ;  /* 0x0003800002077984 */ /* 0x000f680000000800 */
[----:B------:R-:W5:Y:S01]  /*0cf0*/  LDS R6, [R2+0x3c0] ;  /* 0x0003c00002067984 */ /* 0x000f620000000800 */
[----:B------:R-:W-:-:S04]  /*0d00*/  FFMA R21, R21, R14, R26 ;  /* 0x0000000e15157223 */ /* 0x000fc8000000001a */
[----:B------:R-:W-:-:S04]  /*0d10*/  FFMA R15, R20, R15, R21 ;  /* 0x0000000f140f7223 */ /* 0x000fc80000000015 */
[----:B------:R-:W-:-:S04]  /*0d20*/  FFMA R15, R8, R23, R15 ;  /* 0x00000017080f7223 */ /* 0x000fc8000000000f */
[----:B0-----:R-:W-:-:S04]  /*0d30*/  FFMA R22, R22, R9, R15 ;  /* 0x0000000916167223 */ /* 0x001fc8000000000f */
[----:B-1----:R-:W-:-:S04]  /*0d40*/  FFMA R25, R25, R10, R22 ;  /* 0x0000000a19197223 */ /* 0x002fc80000000016 */
[----:B--2---:R-:W-:-:S04]  /*0d50*/  FFMA R11, R24, R11, R25 ;  /* 0x0000000b180b7223 */ /* 0x004fc80000000019 */
[----:B---3--:R-:W-:-:S04]  /*0d60*/  FFMA R11, R16, R27, R11 ;  /* 0x0000001b100b7223 */ /* 0x008fc8000000000b */
[----:B----4-:R-:W-:-:S04]  /*0d70*/  FFMA R12, R12, R17, R11 ;  /* 0x000000110c0c7223 */ /* 0x010fc8000000000b */
[----:B-----5:R-:W-:-:S04]  /*0d80*/  FFMA R7, R7, R18, R12 ;  /* 0x0000001207077223 */ /* 0x020fc8000000000c */
[----:B------:R-:W-:Y:S01]  /*0d90*/  FFMA R25, R6, R19, R7 ;  /* 0x0000001306197223 */ /* 0x000fe20000000007 */
[----:B------:R-:W-:Y:S06]  /*0da0*/  BAR.SYNC.DEFER_BLOCKING 0x0 ;  /* 0x0000000000007b1d */ /* 0x000fec0000010000 */
.L_x_0:
[----:B------:R-:W-:-:S04]  /*0db0*/  VIMNMX R7, PT, PT, R3, R5, !PT ;  /* 0x0000000503077248 */ /* 0x000fc80007fe0100 */
[----:B------:R-:W-:-:S13]  /*0dc0*/  ISETP.GE.AND P0, PT, R7, R0, PT ;  /* 0x000000000700720c */ /* 0x000fda0003f06270 */
[----:B------:R-:W-:Y:S05]  /*0dd0*/  @P0 EXIT ;  /* 0x000000000000094d */ /* 0x000fea0003800000 */
[----:B------:R-:W0:Y:S01]  /*0de0*/  LDC.64 R6, c[0x0][0x390] ;  /* 0x0000e400ff067b82 */ /* 0x000e220000000a00 */
[----:B------:R-:W-:-:S04]  /*0df0*/  IMAD R3, R3, R0, R5 ;  /* 0x0000000003037224 */ /* 0x000fc800078e0205 */
[----:B0-----:R-:W-:-:S05]  /*0e00*/  IMAD.WIDE.U32 R2, R3, 0x4, R6 ;  /* 0x0000000403027825 */ /* 0x001fca00078e0006 */
[----:B------:R-:W-:Y:S01]  /*0e10*/  STG.E desc[UR8][R2.64], R25 ;  /* 0x0000001902007986 */ /* 0x000fe2000c101908 */
[----:B------:R-:W-:Y:S05]  /*0e20*/  EXIT ;  /* 0x000000000000794d */ /* 0x000fea0003800000 */
.L_x_3:
[----:B------:R-:W-:-:S00]  /*0e30*/  BRA `(.L_x_3) ;  /* 0xfffffffc00fc7947 */ /* 0x000fc0000383ffff */
[----:B------:R-:W-:-:S00]  /*0e40*/  NOP ;  /* 0x0000000000007918 */ /* 0x000fc00000000000 */
        /* <DEDUP_REMOVED lines=11> */
.L_x_4:


//--------------------- .nv.shared.matrixMul      --------------------------
	.section	.nv.shared.matrixMul,"aw",@nobits
	.sectionflags	@""
	.align	4
.nv.shared.matrixMul:
	.zero		3072


//--------------------- .nv.shared.reserved.0     --------------------------
	.section	.nv.shared.reserved.0,"aw",@nobits
	.weak		__nv_reservedSMEM_offset_0_alias
	.size		__nv_reservedSMEM_offset_0_alias, 0, 64
	.other		__nv_reservedSMEM_offset_0_alias,@"STO_CUDA_RESERVED_SHARED STV_DEFAULT"
__nv_reservedSMEM_offset_0_alias:
	.zero		0
	.zero		64


//--------------------- .nv.constant0.matrixMul   --------------------------
	.section	.nv.constant0.matrixMul,"a",@progbits
	.sectionflags	@""
	.align	4
.nv.constant0.matrixMul:
	.zero		924


//--------------------- SYMBOLS --------------------------

	.type		.nv.reservedSmem.offset0,@object
	.size		.nv.reservedSmem.offset0,0x4
	.type		.nv.reservedSmem.cap,@object
	.size		.nv.reservedSmem.cap,0x4
